//
// Generated by NVIDIA NVVM Compiler
//
// Compiler Build ID: CL-36424714
// Cuda compilation tools, release 13.0, V13.0.88
// Based on NVVM 20.0.0
//

.version 9.0
.target sm_100
.address_size 64

	// .globl	_Z13dotProductGPUPfS_S_i
// _ZZ13dotProductGPUPfS_S_iE1s has been demoted

.visible .entry _Z13dotProductGPUPfS_S_i(
	.param .u64 .ptr .align 1 _Z13dotProductGPUPfS_S_i_param_0,
	.param .u64 .ptr .align 1 _Z13dotProductGPUPfS_S_i_param_1,
	.param .u64 .ptr .align 1 _Z13dotProductGPUPfS_S_i_param_2,
	.param .u32 _Z13dotProductGPUPfS_S_i_param_3
)
{
	.reg .pred 	%p<13>;
	.reg .b32 	%r<38>;
	.reg .b32 	%f<24>;
	.reg .b64 	%rd<13>;
	// demoted variable
	.shared .align 4 .b8 _ZZ13dotProductGPUPfS_S_iE1s[40];
	ld.param.u64 	%rd5, [_Z13dotProductGPUPfS_S_i_param_0];
	ld.param.u64 	%rd6, [_Z13dotProductGPUPfS_S_i_param_1];
	ld.param.u64 	%rd4, [_Z13dotProductGPUPfS_S_i_param_2];
	ld.param.u32 	%r16, [_Z13dotProductGPUPfS_S_i_param_3];
	cvta.to.global.u64 	%rd1, %rd6;
	cvta.to.global.u64 	%rd2, %rd5;
	mov.u32 	%r1, %tid.x;
	mov.u32 	%r2, %ntid.x;
	mov.u32 	%r17, %nctaid.x;
	mul.lo.s32 	%r3, %r2, %r17;
	add.s32 	%r18, %r16, -1;
	div.s32 	%r4, %r18, %r3;
	add.s32 	%r5, %r4, 1;
	setp.lt.s32 	%p1, %r4, -1;
	@%p1 bra 	$L__BB0_19;
	mov.u32 	%r20, %ctaid.x;
	mad.lo.s32 	%r6, %r2, %r20, %r1;
	shl.b32 	%r21, %r1, 2;
	mov.u32 	%r22, _ZZ13dotProductGPUPfS_S_iE1s;
	add.s32 	%r7, %r22, %r21;
	not.b32 	%r8, %r1;
	cvta.to.global.u64 	%rd3, %rd4;
	mov.b32 	%r35, 0;
$L__BB0_2:
	mad.lo.s32 	%r10, %r35, %r3, %r6;
	setp.gt.s32 	%p2, %r35, %r4;
	@%p2 bra 	$L__BB0_8;
	setp.lt.u32 	%p3, %r2, 2;
	mul.wide.s32 	%rd7, %r10, 4;
	add.s64 	%rd8, %rd2, %rd7;
	ld.global.f32 	%f10, [%rd8];
	add.s64 	%rd9, %rd1, %rd7;
	ld.global.f32 	%f11, [%rd9];
	mul.f32 	%f20, %f10, %f11;
	st.shared.f32 	[%r7], %f20;
	@%p3 bra 	$L__BB0_16;
	mov.u32 	%r36, %r2;
$L__BB0_5:
	shr.u32 	%r23, %r36, 1;
	setp.ge.u32 	%p4, %r1, %r23;
	@%p4 bra 	$L__BB0_7;
	add.s32 	%r24, %r36, %r8;
	shl.b32 	%r25, %r24, 2;
	add.s32 	%r27, %r22, %r25;
	ld.shared.f32 	%f12, [%r27];
	add.f32 	%f20, %f12, %f20;
	st.shared.f32 	[%r7], %f20;
$L__BB0_7:
	add.s32 	%r28, %r36, 1;
	shr.u32 	%r12, %r28, 1;
	setp.gt.u32 	%p5, %r36, 2;
	mov.u32 	%r36, %r12;
	@%p5 bra 	$L__BB0_5;
	bra.uni 	$L__BB0_16;
$L__BB0_8:
	setp.ne.s32 	%p6, %r35, %r5;
	@%p6 bra 	$L__BB0_16;
	setp.ge.s32 	%p7, %r10, %r16;
	mov.f32 	%f23, 0f00000000;
	@%p7 bra 	$L__BB0_11;
	mul.wide.s32 	%rd10, %r10, 4;
	add.s64 	%rd11, %rd2, %rd10;
	ld.global.f32 	%f14, [%rd11];
	add.s64 	%rd12, %rd1, %rd10;
	ld.global.f32 	%f15, [%rd12];
	mul.f32 	%f23, %f14, %f15;
$L__BB0_11:
	setp.lt.u32 	%p8, %r2, 2;
	st.shared.f32 	[%r7], %f23;
	@%p8 bra 	$L__BB0_16;
	mov.u32 	%r37, %r2;
$L__BB0_13:
	shr.u32 	%r29, %r37, 1;
	setp.ge.u32 	%p9, %r1, %r29;
	@%p9 bra 	$L__BB0_15;
	add.s32 	%r30, %r37, %r8;
	shl.b32 	%r31, %r30, 2;
	add.s32 	%r33, %r22, %r31;
	ld.shared.f32 	%f16, [%r33];
	add.f32 	%f23, %f16, %f23;
	st.shared.f32 	[%r7], %f23;
$L__BB0_15:
	add.s32 	%r34, %r37, 1;
	shr.u32 	%r14, %r34, 1;
	setp.gt.u32 	%p10, %r37, 2;
	mov.u32 	%r37, %r14;
	@%p10 bra 	$L__BB0_13;
$L__BB0_16:
	setp.ne.s32 	%p11, %r1, 0;
	@%p11 bra 	$L__BB0_18;
	ld.shared.f32 	%f17, [_ZZ13dotProductGPUPfS_S_iE1s];
	atom.global.add.f32 	%f18, [%rd3], %f17;
$L__BB0_18:
	add.s32 	%r15, %r35, 1;
	setp.ne.s32 	%p12, %r35, %r5;
	mov.u32 	%r35, %r15;
	@%p12 bra 	$L__BB0_2;
$L__BB0_19:
	ret;

}


// ===== COMPILED SASS (sm_100) =====

	.target	sm_100

	.elftype	@"ET_EXEC"


//--------------------- .note.nv.tkinfo           --------------------------
	.section	.note.nv.tkinfo,"",@"SHT_NOTE"
	.sectionflags	@"SHF_NOTE_NV_TKINFO"
	.tkinfo
        /*0018*/ 	.word	0x00000002
        /*0030*/ 	.string	""
        /*0030*/ 	.string	"ptxas"
        /*0030*/ 	.string	"Cuda compilation tools, release 13.0, V13.0.88"
        /*0030*/ 	.string	"Build cuda_13.0.r13.0/compiler.36424714_0"
        /*0030*/ 	.string	"-arch sm_100 -m 64 "



//--------------------- .note.nv.cuinfo           --------------------------
	.section	.note.nv.cuinfo,"",@"SHT_NOTE"
	.sectionflags	@"SHF_NOTE_NV_CUINFO"
        /*0018*/ 	.short	0x0002
        /*001a*/ 	.short	0x0064
        /*001c*/ 	.short	0x0082
	.zero		2


//--------------------- .nv.info                  --------------------------
	.section	.nv.info,"",@"SHT_CUDA_INFO"
	.align	4


	//----- nvinfo : EIATTR_REGCOUNT
	.align		4
        /*0000*/ 	.byte	0x04, 0x2f
        /*0002*/ 	.short	(.L_1 - .L_0)
	.align		4
.L_0:
        /*0004*/ 	.word	index@(_Z13dotProductGPUPfS_S_i)
        /*0008*/ 	.word	0x00000012


	//----- nvinfo : EIATTR_FRAME_SIZE
	.align		4
.L_1:
        /*000c*/ 	.byte	0x04, 0x11
        /*000e*/ 	.short	(.L_3 - .L_2)
	.align		4
.L_2:
        /*0010*/ 	.word	index@(_Z13dotProductGPUPfS_S_i)
        /*0014*/ 	.word	0x00000000


	//----- nvinfo : EIATTR_MIN_STACK_SIZE
	.align		4
.L_3:
        /*0018*/ 	.byte	0x04, 0x12
        /*001a*/ 	.short	(.L_5 - .L_4)
	.align		4
.L_4:
        /*001c*/ 	.word	index@(_Z13dotProductGPUPfS_S_i)
        /*0020*/ 	.word	0x00000000
.L_5:


//--------------------- .nv.compat                --------------------------
	.section	.nv.compat,"",@"SHT_CUDA_COMPAT_INFO"
	.align	4
        /*0000*/ 	.byte	0x02, 0x09, 0x00, 0x00, 0x02, 0x02, 0x01, 0x00, 0x02, 0x05, 0x05, 0x00, 0x03, 0x07, 0x01, 0x01
        /*0010*/ 	.byte	0x02, 0x03, 0x00, 0x00, 0x02, 0x06, 0x01, 0x00, 0x04, 0x0b, 0x08, 0x00, 0x09, 0x00, 0x00, 0x00
        /*0020*/ 	.byte	0x00, 0x00, 0x00, 0x00


//--------------------- .nv.info._Z13dotProductGPUPfS_S_i --------------------------
	.section	.nv.info._Z13dotProductGPUPfS_S_i,"",@"SHT_CUDA_INFO"
	.sectionflags	@""
	.align	4


	//----- nvinfo : EIATTR_CUDA_API_VERSION
	.align		4
        /*0000*/ 	.byte	0x04, 0x37
        /*0002*/ 	.short	(.L_7 - .L_6)
.L_6:
        /*0004*/ 	.word	0x00000082


	//----- nvinfo : EIATTR_KPARAM_INFO
	.align		4
.L_7:
        /*0008*/ 	.byte	0x04, 0x17
        /*000a*/ 	.short	(.L_9 - .L_8)
.L_8:
        /*000c*/ 	.word	0x00000000
        /*0010*/ 	.short	0x0003
        /*0012*/ 	.short	0x0018
        /*0014*/ 	.byte	0x00, 0xf0, 0x11, 0x00


	//----- nvinfo : EIATTR_KPARAM_INFO
	.align		4
.L_9:
        /*0018*/ 	.byte	0x04, 0x17
        /*001a*/ 	.short	(.L_11 - .L_10)
.L_10:
        /*001c*/ 	.word	0x00000000
        /*0020*/ 	.short	0x0002
        /*0022*/ 	.short	0x0010
        /*0024*/ 	.byte	0x00, 0xf5, 0x21, 0x00


	//----- nvinfo : EIATTR_KPARAM_INFO
	.align		4
.L_11:
        /*0028*/ 	.byte	0x04, 0x17
        /*002a*/ 	.short	(.L_13 - .L_12)
.L_12:
        /*002c*/ 	.word	0x00000000
        /*0030*/ 	.short	0x0001
        /*0032*/ 	.short	0x0008
        /*0034*/ 	.byte	0x00, 0xf5, 0x21, 0x00


	//----- nvinfo : EIATTR_KPARAM_INFO
	.align		4
.L_13:
        /*0038*/ 	.byte	0x04, 0x17
        /*003a*/ 	.short	(.L_15 - .L_14)
.L_14:
        /*003c*/ 	.word	0x00000000
        /*0040*/ 	.short	0x0000
        /*0042*/ 	.short	0x0000
        /*0044*/ 	.byte	0x00, 0xf5, 0x21, 0x00


	//----- nvinfo : EIATTR_SPARSE_MMA_MASK
	.align		4
.L_15:
        /*0048*/ 	.byte	0x03, 0x50
        /*004a*/ 	.short	0x0000


	//----- nvinfo : EIATTR_MAXREG_COUNT
	.align		4
        /*004c*/ 	.byte	0x03, 0x1b
        /*004e*/ 	.short	0x00ff


	//----- nvinfo : EIATTR_MERCURY_ISA_VERSION
	.align		4
        /*0050*/ 	.byte	0x03, 0x5f
        /*0052*/ 	.short	0x0101


	//----- nvinfo : EIATTR_VRC_CTA_INIT_COUNT
	.align		4
        /*0054*/ 	.byte	0x02, 0x4a
	.zero		1
	.zero		1


	//----- nvinfo : EIATTR_EXIT_INSTR_OFFSETS
	.align		4
        /*0058*/ 	.byte	0x04, 0x1c
        /*005a*/ 	.short	(.L_17 - .L_16)


	//   ....[0]....
.L_16:
        /*005c*/ 	.word	0x000001f0


	//   ....[1]....
        /*0060*/ 	.word	0x00000740


	//----- nvinfo : EIATTR_CRS_STACK_SIZE
	.align		4
.L_17:
        /*0064*/ 	.byte	0x04, 0x1e
        /*0066*/ 	.short	(.L_19 - .L_18)
.L_18:
        /*0068*/ 	.word	0x00000000


	//----- nvinfo : EIATTR_CBANK_PARAM_SIZE
	.align		4
.L_19:
        /*006c*/ 	.byte	0x03, 0x19
        /*006e*/ 	.short	0x001c


	//----- nvinfo : EIATTR_PARAM_CBANK
	.align		4
        /*0070*/ 	.byte	0x04, 0x0a
        /*0072*/ 	.short	(.L_21 - .L_20)
	.align		4
.L_20:
        /*0074*/ 	.word	index@(.nv.constant0._Z13dotProductGPUPfS_S_i)
        /*0078*/ 	.short	0x0380
        /*007a*/ 	.short	0x001c


	//----- nvinfo : EIATTR_SW_WAR
	.align		4
.L_21:
        /*007c*/ 	.byte	0x04, 0x36
        /*007e*/ 	.short	(.L_23 - .L_22)
.L_22:
        /*0080*/ 	.word	0x00000008
.L_23:


//--------------------- .nv.callgraph             --------------------------
	.section	.nv.callgraph,"",@"SHT_CUDA_CALLGRAPH"
	.align	4
	.sectionentsize	8
	.align		4
        /*0000*/ 	.word	0x00000000
	.align		4
        /*0004*/ 	.word	0xffffffff
	.align		4
        /*0008*/ 	.word	0x00000000
	.align		4
        /*000c*/ 	.word	0xfffffffe
	.align		4
        /*0010*/ 	.word	0x00000000
	.align		4
        /*0014*/ 	.word	0xfffffffd
	.align		4
        /*0018*/ 	.word	0x00000000
	.align		4
        /*001c*/ 	.word	0xfffffffc


//--------------------- .text._Z13dotProductGPUPfS_S_i --------------------------
	.section	.text._Z13dotProductGPUPfS_S_i,"ax",@progbits
	.align	128
        .global         _Z13dotProductGPUPfS_S_i
        .type           _Z13dotProductGPUPfS_S_i,@function
        .size           _Z13dotProductGPUPfS_S_i,(.L_x_10 - _Z13dotProductGPUPfS_S_i)
        .other          _Z13dotProductGPUPfS_S_i,@"STO_CUDA_ENTRY STV_DEFAULT"
_Z13dotProductGPUPfS_S_i:
.text._Z13dotProductGPUPfS_S_i:
[----:B------:R-:W-:Y:S01]  /*0000*/  LDC R1, c[0x0][0x37c] ;  /* 0x0000df00ff017b82 */ /* 0x000fe20000000800 */
[----:B------:R-:W0:Y:S07]  /*0010*/  LDCU UR7, c[0x0][0x360] ;  /* 0x00006c00ff0777ac */ /* 0x000e2e0008000800 */
[----:B------:R-:W0:Y:S08]  /*0020*/  LDC R0, c[0x0][0x370] ;  /* 0x0000dc00ff007b82 */ /* 0x000e300000000800 */
[----:B------:R-:W1:Y:S01]  /*0030*/  LDC R5, c[0x0][0x398] ;  /* 0x0000e600ff057b82 */ /* 0x000e620000000800 */
[----:B0-----:R-:W-:-:S05]  /*0040*/  IMAD R0, R0, UR7, RZ ;  /* 0x0000000700007c24 */ /* 0x001fca000f8e02ff */
[-C--:B------:R-:W-:Y:S02]  /*0050*/  IABS R7, R0.reuse ;  /* 0x0000000000077213 */ /* 0x080fe40000000000 */
[----:B-1----:R-:W-:Y:S02]  /*0060*/  IADD3 R5, PT, PT, R5, -0x1, RZ ;  /* 0xffffffff05057810 */ /* 0x002fe40007ffe0ff */
[----:B------:R-:W0:Y:S02]  /*0070*/  I2F.RP R4, R7 ;  /* 0x0000000700047306 */ /* 0x000e240000209400 */
[----:B------:R-:W-:Y:S02]  /*0080*/  IABS R8, R5 ;  /* 0x0000000500087213 */ /* 0x000fe40000000000 */
[----:B------:R-:W-:-:S04]  /*0090*/  LOP3.LUT R5, R5, R0, RZ, 0x3c, !PT ;  /* 0x0000000005057212 */ /* 0x000fc800078e3cff */
[----:B------:R-:W-:Y:S01]  /*00a0*/  ISETP.GE.AND P1, PT, R5, RZ, PT ;  /* 0x000000ff0500720c */ /* 0x000fe20003f26270 */
[----:B0-----:R-:W0:Y:S02]  /*00b0*/  MUFU.RCP R4, R4 ;  /* 0x0000000400047308 */ /* 0x001e240000001000 */
[----:B0-----:R-:W-:-:S06]  /*00c0*/  VIADD R2, R4, 0xffffffe ;  /* 0x0ffffffe04027836 */ /* 0x001fcc0000000000 */
[----:B------:R0:W1:Y:S02]  /*00d0*/  F2I.FTZ.U32.TRUNC.NTZ R3, R2 ;  /* 0x0000000200037305 */ /* 0x000064000021f000 */
[----:B0-----:R-:W-:Y:S02]  /*00e0*/  IMAD.MOV.U32 R2, RZ, RZ, RZ ;  /* 0x000000ffff027224 */ /* 0x001fe400078e00ff */
[----:B-1----:R-:W-:-:S04]  /*00f0*/  IMAD.MOV R6, RZ, RZ, -R3 ;  /* 0x000000ffff067224 */ /* 0x002fc800078e0a03 */
[----:B------:R-:W-:Y:S01]  /*0100*/  IMAD R9, R6, R7, RZ ;  /* 0x0000000706097224 */ /* 0x000fe200078e02ff */
[----:B------:R-:W-:-:S03]  /*0110*/  IABS R6, R0 ;  /* 0x0000000000067213 */ /* 0x000fc60000000000 */
[----:B------:R-:W-:Y:S01]  /*0120*/  IMAD.HI.U32 R3, R3, R9, R2 ;  /* 0x0000000903037227 */ /* 0x000fe200078e0002 */
[----:B------:R-:W-:-:S05]  /*0130*/  IADD3 R9, PT, PT, RZ, -R6, RZ ;  /* 0x80000006ff097210 */ /* 0x000fca0007ffe0ff */
[----:B------:R-:W-:-:S04]  /*0140*/  IMAD.HI.U32 R6, R3, R8, RZ ;  /* 0x0000000803067227 */ /* 0x000fc800078e00ff */
[----:B------:R-:W-:-:S05]  /*0150*/  IMAD R2, R6, R9, R8 ;  /* 0x0000000906027224 */ /* 0x000fca00078e0208 */
[----:B------:R-:W-:-:S13]  /*0160*/  ISETP.GT.U32.AND P2, PT, R7, R2, PT ;  /* 0x000000020700720c */ /* 0x000fda0003f44070 */
[----:B------:R-:W-:Y:S01]  /*0170*/  @!P2 IMAD.IADD R2, R2, 0x1, -R7 ;  /* 0x000000010202a824 */ /* 0x000fe200078e0a07 */
[----:B------:R-:W-:Y:S02]  /*0180*/  @!P2 IADD3 R6, PT, PT, R6, 0x1, RZ ;  /* 0x000000010606a810 */ /* 0x000fe40007ffe0ff */
[----:B------:R-:W-:Y:S02]  /*0190*/  ISETP.NE.AND P2, PT, R0, RZ, PT ;  /* 0x000000ff0000720c */ /* 0x000fe40003f45270 */
[----:B------:R-:W-:-:S13]  /*01a0*/  ISETP.GE.U32.AND P0, PT, R2, R7, PT ;  /* 0x000000070200720c */ /* 0x000fda0003f06070 */
[----:B------:R-:W-:-:S05]  /*01b0*/  @P0 VIADD R6, R6, 0x1 ;  /* 0x0000000106060836 */ /* 0x000fca0000000000 */
[----:B------:R-:W-:Y:S02]  /*01c0*/  @!P1 IADD3 R6, PT, PT, -R6, RZ, RZ ;  /* 0x000000ff06069210 */ /* 0x000fe40007ffe1ff */
[----:B------:R-:W-:-:S04]  /*01d0*/  @!P2 LOP3.LUT R6, RZ, R0, RZ, 0x33, !PT ;  /* 0x00000000ff06a212 */ /* 0x000fc800078e33ff */
[----:B------:R-:W-:-:S13]  /*01e0*/  ISETP.GE.AND P0, PT, R6, -0x1, PT ;  /* 0xffffffff0600780c */ /* 0x000fda0003f06270 */
[----:B------:R-:W-:Y:S05]  /*01f0*/  @!P0 EXIT ;  /* 0x000000000000894d */ /* 0x000fea0003800000 */
[----:B------:R-:W0:Y:S01]  /*0200*/  S2UR UR5, SR_CgaCtaId ;  /* 0x00000000000579c3 */ /* 0x000e220000008800 */
[----:B------:R-:W1:Y:S01]  /*0210*/  S2R R5, SR_TID.X ;  /* 0x0000000000057919 */ /* 0x000e620000002100 */
[----:B------:R-:W-:Y:S01]  /*0220*/  UMOV UR4, 0x400 ;  /* 0x0000040000047882 */ /* 0x000fe20000000000 */
[----:B------:R-:W-:Y:S01]  /*0230*/  IADD3 R13, PT, PT, R6, 0x1, RZ ;  /* 0x00000001060d7810 */ /* 0x000fe20007ffe0ff */
[----:B------:R-:W2:Y:S01]  /*0240*/  LDCU.64 UR8, c[0x0][0x358] ;  /* 0x00006b00ff0877ac */ /* 0x000ea20008000a00 */
[----:B------:R-:W3:Y:S01]  /*0250*/  S2R R2, SR_CTAID.X ;  /* 0x0000000000027919 */ /* 0x000ee20000002500 */
[----:B0-----:R-:W-:-:S06]  /*0260*/  ULEA UR4, UR5, UR4, 0x18 ;  /* 0x0000000405047291 */ /* 0x001fcc000f8ec0ff */
[----:B------:R-:W-:Y:S01]  /*0270*/  IMAD.U32 R4, RZ, RZ, UR4 ;  /* 0x00000004ff047e24 */ /* 0x000fe2000f8e00ff */
[----:B------:R-:W-:Y:S01]  /*0280*/  UMOV UR4, URZ ;  /* 0x000000ff00047c82 */ /* 0x000fe20008000000 */
[----:B-1----:R-:W-:Y:S01]  /*0290*/  LOP3.LUT R12, RZ, R5, RZ, 0x33, !PT ;  /* 0x00000005ff0c7212 */ /* 0x002fe200078e33ff */
[----:B---3--:R-:W-:Y:S02]  /*02a0*/  IMAD R3, R2, UR7, R5 ;  /* 0x0000000702037c24 */ /* 0x008fe4000f8e0205 */
[----:B--2---:R-:W-:-:S07]  /*02b0*/  IMAD R2, R5, 0x4, R4 ;  /* 0x0000000405027824 */ /* 0x004fce00078e0204 */
.L_x_8:
[----:B------:R-:W-:Y:S01]  /*02c0*/  ISETP.LT.AND P0, PT, R6, UR4, PT ;  /* 0x0000000406007c0c */ /* 0x000fe2000bf01270 */
[----:B------:R-:W-:-:S12]  /*02d0*/  IMAD R15, R0, UR4, R3 ;  /* 0x00000004000f7c24 */ /* 0x000fd8000f8e0203 */
[----:B0123--:R-:W-:Y:S05]  /*02e0*/  @P0 BRA `(.L_x_0) ;  /* 0x0000000000600947 */ /* 0x00ffea0003800000 */
[----:B------:R-:W0:Y:S08]  /*02f0*/  LDC.64 R8, c[0x0][0x380] ;  /* 0x0000e000ff087b82 */ /* 0x000e300000000a00 */
[----:B------:R-:W1:Y:S01]  /*0300*/  LDC.64 R10, c[0x0][0x388] ;  /* 0x0000e200ff0a7b82 */ /* 0x000e620000000a00 */
[----:B0-----:R-:W-:-:S06]  /*0310*/  IMAD.WIDE R8, R15, 0x4, R8 ;  /* 0x000000040f087825 */ /* 0x001fcc00078e0208 */
[----:B------:R-:W2:Y:S01]  /*0320*/  LDG.E R8, desc[UR8][R8.64] ;  /* 0x0000000808087981 */ /* 0x000ea2000c1e1900 */
[----:B-1----:R-:W-:-:S06]  /*0330*/  IMAD.WIDE R10, R15, 0x4, R10 ;  /* 0x000000040f0a7825 */ /* 0x002fcc00078e020a */
[----:B------:R-:W2:Y:S01]  /*0340*/  LDG.E R11, desc[UR8][R10.64] ;  /* 0x000000080a0b7981 */ /* 0x000ea2000c1e1900 */
[----:B------:R-:W-:Y:S01]  /*0350*/  UISETP.GE.U32.AND UP0, UPT, UR7, 0x2, UPT ;  /* 0x000000020700788c */ /* 0x000fe2000bf06070 */
[----:B--2---:R-:W-:-:S05]  /*0360*/  FMUL R7, R8, R11 ;  /* 0x0000000b08077220 */ /* 0x004fca0000400000 */
[----:B------:R0:W-:Y:S03]  /*0370*/  STS [R2], R7 ;  /* 0x0000000702007388 */ /* 0x0001e60000000800 */
[----:B------:R-:W-:Y:S05]  /*0380*/  BRA.U !UP0, `(.L_x_1) ;  /* 0x0000000108b47547 */ /* 0x000fea000b800000 */
[----:B------:R-:W-:-:S05]  /*0390*/  UMOV UR5, UR7 ;  /* 0x0000000700057c82 */ /* 0x000fca0008000000 */
.L_x_2:
[----:B------:R-:W-:Y:S02]  /*03a0*/  USHF.R.U32.HI UR6, URZ, 0x1, UR5 ;  /* 0x00000001ff067899 */ /* 0x000fe40008011605 */
[----:B------:R-:W-:-:S04]  /*03b0*/  UISETP.GT.U32.AND UP0, UPT, UR5, 0x2, UPT ;  /* 0x000000020500788c */ /* 0x000fc8000bf04070 */
[----:B------:R-:W-:Y:S01]  /*03c0*/  ISETP.GE.U32.AND P0, PT, R5, UR6, PT ;  /* 0x0000000605007c0c */ /* 0x000fe2000bf06070 */
[----:B------:R-:W-:-:S04]  /*03d0*/  UIADD3 UR6, UPT, UPT, UR5, 0x1, URZ ;  /* 0x0000000105067890 */ /* 0x000fc8000fffe0ff */
[----:B------:R-:W-:-:S08]  /*03e0*/  USHF.R.U32.HI UR6, URZ, 0x1, UR6 ;  /* 0x00000001ff067899 */ /* 0x000fd00008011606 */
[----:B------:R-:W-:Y:S01]  /*03f0*/  @!P0 IADD3 R9, PT, PT, R12, UR5, RZ ;  /* 0x000000050c098c10 */ /* 0x000fe2000fffe0ff */
[----:B------:R-:W-:-:S04]  /*0400*/  UMOV UR5, UR6 ;  /* 0x0000000600057c82 */ /* 0x000fc80008000000 */
[----:B------:R-:W-:-:S05]  /*0410*/  @!P0 IMAD R9, R9, 0x4, R4 ;  /* 0x0000000409098824 */ /* 0x000fca00078e0204 */
[----:B------:R-:W0:Y:S02]  /*0420*/  @!P0 LDS R8, [R9] ;  /* 0x0000000009088984 */ /* 0x000e240000000800 */
[----:B01----:R-:W-:-:S05]  /*0430*/  @!P0 FADD R7, R7, R8 ;  /* 0x0000000807078221 */ /* 0x003fca0000000000 */
[----:B------:R1:W-:Y:S01]  /*0440*/  @!P0 STS [R2], R7 ;  /* 0x0000000702008388 */ /* 0x0003e20000000800 */
[----:B------:R-:W-:Y:S05]  /*0450*/  BRA.U UP0, `(.L_x_2) ;  /* 0xfffffffd00d07547 */ /* 0x000fea000b83ffff */
[----:B------:R-:W-:Y:S05]  /*0460*/  BRA `(.L_x_1) ;  /* 0x00000000007c7947 */ /* 0x000fea0003800000 */
.L_x_0:
[----:B------:R-:W-:-:S13]  /*0470*/  ISETP.NE.AND P0, PT, R13, UR4, PT ;  /* 0x000000040d007c0c */ /* 0x000fda000bf05270 */
[----:B------:R-:W-:Y:S05]  /*0480*/  @P0 BRA `(.L_x_1) ;  /* 0x0000000000740947 */ /* 0x000fea0003800000 */
[----:B------:R-:W0:Y:S01]  /*0490*/  LDCU UR5, c[0x0][0x398] ;  /* 0x00007300ff0577ac */ /* 0x000e220008000800 */
[----:B------:R-:W-:Y:S01]  /*04a0*/  BSSY.RECONVERGENT B0, `(.L_x_3) ;  /* 0x000000b000007945 */ /* 0x000fe20003800200 */
[----:B------:R-:W-:Y:S01]  /*04b0*/  HFMA2 R7, -RZ, RZ, 0, 0 ;  /* 0x00000000ff077431 */ /* 0x000fe200000001ff */
[----:B0-----:R-:W-:-:S13]  /*04c0*/  ISETP.GE.AND P0, PT, R15, UR5, PT ;  /* 0x000000050f007c0c */ /* 0x001fda000bf06270 */
[----:B------:R-:W-:Y:S05]  /*04d0*/  @P0 BRA `(.L_x_4) ;  /* 0x00000000001c0947 */ /* 0x000fea0003800000 */
[----:B------:R-:W0:Y:S08]  /*04e0*/  LDC.64 R8, c[0x0][0x380] ;  /* 0x0000e000ff087b82 */ /* 0x000e300000000a00 */
[----:B------:R-:W1:Y:S01]  /*04f0*/  LDC.64 R10, c[0x0][0x388] ;  /* 0x0000e200ff0a7b82 */ /* 0x000e620000000a00 */
[----:B0-----:R-:W-:-:S06]  /*0500*/  IMAD.WIDE R8, R15, 0x4, R8 ;  /* 0x000000040f087825 */ /* 0x001fcc00078e0208 */
[----:B------:R-:W2:Y:S01]  /*0510*/  LDG.E R8, desc[UR8][R8.64] ;  /* 0x0000000808087981 */ /* 0x000ea2000c1e1900 */
[----:B-1----:R-:W-:-:S06]  /*0520*/  IMAD.WIDE R10, R15, 0x4, R10 ;  /* 0x000000040f0a7825 */ /* 0x002fcc00078e020a */
[----:B------:R-:W2:Y:S02]  /*0530*/  LDG.E R11, desc[UR8][R10.64] ;  /* 0x000000080a0b7981 */ /* 0x000ea4000c1e1900 */
[----:B--2---:R-:W-:-:S07]  /*0540*/  FMUL R7, R8, R11 ;  /* 0x0000000b08077220 */ /* 0x004fce0000400000 */
.L_x_4:
[----:B------:R-:W-:Y:S05]  /*0550*/  BSYNC.RECONVERGENT B0 ;  /* 0x0000000000007941 */ /* 0x000fea0003800200 */
.L_x_3:
[----:B------:R2:W-:Y:S01]  /*0560*/  STS [R2], R7 ;  /* 0x0000000702007388 */ /* 0x0005e20000000800 */
[----:B------:R-:W-:-:S09]  /*0570*/  UISETP.GE.U32.AND UP0, UPT, UR7, 0x2, UPT ;  /* 0x000000020700788c */ /* 0x000fd2000bf06070 */
[----:B--2---:R-:W-:Y:S05]  /*0580*/  BRA.U !UP0, `(.L_x_1) ;  /* 0x0000000108347547 */ /* 0x004fea000b800000 */
[----:B------:R-:W-:-:S05]  /*0590*/  UMOV UR5, UR7 ;  /* 0x0000000700057c82 */ /* 0x000fca0008000000 */
.L_x_5:
[----:B------:R-:W-:Y:S02]  /*05a0*/  USHF.R.U32.HI UR6, URZ, 0x1, UR5 ;  /* 0x00000001ff067899 */ /* 0x000fe40008011605 */
[----:B------:R-:W-:-:S04]  /*05b0*/  UISETP.GT.U32.AND UP0, UPT, UR5, 0x2, UPT ;  /* 0x000000020500788c */ /* 0x000fc8000bf04070 */
[----:B------:R-:W-:Y:S01]  /*05c0*/  ISETP.GE.U32.AND P0, PT, R5, UR6, PT ;  /* 0x0000000605007c0c */ /* 0x000fe2000bf06070 */
[----:B------:R-:W-:-:S04]  /*05d0*/  UIADD3 UR6, UPT, UPT, UR5, 0x1, URZ ;  /* 0x0000000105067890 */ /* 0x000fc8000fffe0ff */
[----:B------:R-:W-:-:S08]  /*05e0*/  USHF.R.U32.HI UR6, URZ, 0x1, UR6 ;  /* 0x00000001ff067899 */ /* 0x000fd00008011606 */
[----:B------:R-:W-:Y:S01]  /*05f0*/  @!P0 VIADD R9, R12, UR5 ;  /* 0x000000050c098c36 */ /* 0x000fe20008000000 */
[----:B------:R-:W-:-:S04]  /*0600*/  UMOV UR5, UR6 ;  /* 0x0000000600057c82 */ /* 0x000fc80008000000 */
[----:B------:R-:W-:-:S05]  /*0610*/  @!P0 LEA R9, R9, R4, 0x2 ;  /* 0x0000000409098211 */ /* 0x000fca00078e10ff */
[----:B------:R-:W0:Y:S02]  /*0620*/  @!P0 LDS R8, [R9] ;  /* 0x0000000009088984 */ /* 0x000e240000000800 */
[----:B0-2---:R-:W-:-:S05]  /*0630*/  @!P0 FADD R7, R7, R8 ;  /* 0x0000000807078221 */ /* 0x005fca0000000000 */
[----:B------:R2:W-:Y:S01]  /*0640*/  @!P0 STS [R2], R7 ;  /* 0x0000000702008388 */ /* 0x0005e20000000800 */
[----:B------:R-:W-:Y:S05]  /*0650*/  BRA.U UP0, `(.L_x_5) ;  /* 0xfffffffd00d07547 */ /* 0x000fea000b83ffff */
.L_x_1:
[----:B------:R-:W-:Y:S01]  /*0660*/  ISETP.NE.AND P0, PT, R5, RZ, PT ;  /* 0x000000ff0500720c */ /* 0x000fe20003f05270 */
[----:B------:R-:W-:-:S12]  /*0670*/  BSSY.RECONVERGENT B0, `(.L_x_6) ;  /* 0x0000009000007945 */ /* 0x000fd80003800200 */
[----:B------:R-:W-:Y:S05]  /*0680*/  @P0 BRA `(.L_x_7) ;  /* 0x00000000001c0947 */ /* 0x000fea0003800000 */
[----:B------:R-:W3:Y:S01]  /*0690*/  S2UR UR6, SR_CgaCtaId ;  /* 0x00000000000679c3 */ /* 0x000ee20000008800 */
[----:B------:R-:W-:-:S07]  /*06a0*/  UMOV UR5, 0x400 ;  /* 0x0000040000057882 */ /* 0x000fce0000000000 */
[----:B------:R-:W4:Y:S01]  /*06b0*/  LDC.64 R8, c[0x0][0x390] ;  /* 0x0000e400ff087b82 */ /* 0x000f220000000a00 */
[----:B---3--:R-:W-:-:S06]  /*06c0*/  ULEA UR5, UR6, UR5, 0x18 ;  /* 0x0000000506057291 */ /* 0x008fcc000f8ec0ff */
[----:B------:R-:W-:-:S05]  /*06d0*/  IMAD.U32 R4, RZ, RZ, UR5 ;  /* 0x00000005ff047e24 */ /* 0x000fca000f8e00ff */
[----:B012---:R-:W4:Y:S04]  /*06e0*/  LDS R7, [R4] ;  /* 0x0000000004077984 */ /* 0x007f280000000800 */
[----:B----4-:R3:W-:Y:S02]  /*06f0*/  REDG.E.ADD.F32.FTZ.RN.STRONG.GPU desc[UR8][R8.64], R7 ;  /* 0x00000007080079a6 */ /* 0x0107e4000c12f308 */
.L_x_7:
[----:B------:R-:W-:Y:S05]  /*0700*/  BSYNC.RECONVERGENT B0 ;  /* 0x0000000000007941 */ /* 0x000fea0003800200 */
.L_x_6:
[----:B------:R-:W-:Y:S01]  /*0710*/  ISETP.NE.AND P0, PT, R13, UR4, PT ;  /* 0x000000040d007c0c */ /* 0x000fe2000bf05270 */
[----:B------:R-:W-:-:S12]  /*0720*/  UIADD3 UR4, UPT, UPT, UR4, 0x1, URZ ;  /* 0x0000000104047890 */ /* 0x000fd8000fffe0ff */
[----:B------:R-:W-:Y:S05]  /*0730*/  @P0 BRA `(.L_x_8) ;  /* 0xfffffff800e00947 */ /* 0x000fea000383ffff */
[----:B------:R-:W-:Y:S05]  /*0740*/  EXIT ;  /* 0x000000000000794d */ /* 0x000fea0003800000 */
.L_x_9:
[----:B------:R-:W-:-:S00]  /*0750*/  BRA `(.L_x_9) ;  /* 0xfffffffc00fc7947 */ /* 0x000fc0000383ffff */
[----:B------:R-:W-:-:S00]  /*0760*/  NOP ;  /* 0x0000000000007918 */ /* 0x000fc00000000000 */
        /* <DEDUP_REMOVED lines=9> */
.L_x_10:


//--------------------- .nv.shared._Z13dotProductGPUPfS_S_i --------------------------
	.section	.nv.shared._Z13dotProductGPUPfS_S_i,"aw",@nobits
	.sectionflags	@""
	.align	4
.nv.shared._Z13dotProductGPUPfS_S_i:
	.zero		1064


//--------------------- .nv.shared.reserved.0     --------------------------
	.section	.nv.shared.reserved.0,"aw",@nobits
	.weak		__nv_reservedSMEM_offset_0_alias
	.size		__nv_reservedSMEM_offset_0_alias, 0, 64
	.other		__nv_reservedSMEM_offset_0_alias,@"STO_CUDA_RESERVED_SHARED STV_DEFAULT"
__nv_reservedSMEM_offset_0_alias:
	.zero		0
	.zero		64


//--------------------- .nv.constant0._Z13dotProductGPUPfS_S_i --------------------------
	.section	.nv.constant0._Z13dotProductGPUPfS_S_i,"a",@progbits
	.sectionflags	@""
	.align	4
.nv.constant0._Z13dotProductGPUPfS_S_i:
	.zero		924


//--------------------- SYMBOLS --------------------------

	.type		.nv.reservedSmem.offset0,@object
	.size		.nv.reservedSmem.offset0,0x4
	.type		.nv.reservedSmem.cap,@object
	.size		.nv.reservedSmem.cap,0x4
